//
// Generated by NVIDIA NVVM Compiler
//
// Compiler Build ID: CL-36424714
// Cuda compilation tools, release 13.0, V13.0.88
// Based on NVVM 20.0.0
//

.version 9.0
.target sm_100
.address_size 64

	// .globl	_Z9helloCUDAf
.extern .func  (.param .b32 func_retval0) vprintf
(
	.param .b64 vprintf_param_0,
	.param .b64 vprintf_param_1
)
;
.global .align 1 .b8 $str[26] = {72, 101, 108, 108, 111, 32, 116, 104, 114, 101, 97, 100, 32, 37, 100, 44, 37, 100, 44, 32, 102, 61, 37, 102, 10};

.visible .entry _Z9helloCUDAf(
	.param .f32 _Z9helloCUDAf_param_0
)
{
	.local .align 16 .b8 	__local_depot0[16];
	.reg .b64 	%SP;
	.reg .b64 	%SPL;
	.reg .b32 	%r<5>;
	.reg .b32 	%f<4>;
	.reg .b64 	%rd<5>;
	.reg .b64 	%fd<2>;

	mov.u64 	%SPL, __local_depot0;
	cvta.local.u64 	%SP, %SPL;
	ld.param.f32 	%f1, [_Z9helloCUDAf_param_0];
	add.u64 	%rd1, %SP, 0;
	add.u64 	%rd2, %SPL, 0;
	mov.u32 	%r1, %tid.x;
	mov.u32 	%r2, %tid.y;
	cvt.rn.f32.u32 	%f2, %r1;
	mul.f32 	%f3, %f1, %f2;
	cvt.f64.f32 	%fd1, %f3;
	st.local.v2.u32 	[%rd2], {%r1, %r2};
	st.local.f64 	[%rd2+8], %fd1;
	mov.u64 	%rd3, $str;
	cvta.global.u64 	%rd4, %rd3;
	{ // callseq 0, 0
	.param .b64 param0;
	st.param.b64 	[param0], %rd4;
	.param .b64 param1;
	st.param.b64 	[param1], %rd1;
	.param .b32 retval0;
	call.uni (retval0), 
	vprintf, 
	(
	param0, 
	param1
	);
	ld.param.b32 	%r3, [retval0];
	} // callseq 0
	ret;

}


// ===== COMPILED SASS (sm_100) =====

	.target	sm_100

	.elftype	@"ET_EXEC"


//--------------------- .note.nv.tkinfo           --------------------------
	.section	.note.nv.tkinfo,"",@"SHT_NOTE"
	.sectionflags	@"SHF_NOTE_NV_TKINFO"
	.tkinfo
        /*0018*/ 	.word	0x00000002
        /*0030*/ 	.string	""
        /*0030*/ 	.string	"ptxas"
        /*0030*/ 	.string	"Cuda compilation tools, release 13.0, V13.0.88"
        /*0030*/ 	.string	"Build cuda_13.0.r13.0/compiler.36424714_0"
        /*0030*/ 	.string	"-arch sm_100 -m 64 "



//--------------------- .note.nv.cuinfo           --------------------------
	.section	.note.nv.cuinfo,"",@"SHT_NOTE"
	.sectionflags	@"SHF_NOTE_NV_CUINFO"
        /*0018*/ 	.short	0x0002
        /*001a*/ 	.short	0x0064
        /*001c*/ 	.short	0x0082
	.zero		2


//--------------------- .nv.info                  --------------------------
	.section	.nv.info,"",@"SHT_CUDA_INFO"
	.align	4


	//----- nvinfo : EIATTR_REGCOUNT
	.align		4
        /*0000*/ 	.byte	0x04, 0x2f
        /*0002*/ 	.short	(.L_2 - .L_1)
	.align		4
.L_1:
        /*0004*/ 	.word	index@(_Z9helloCUDAf)
        /*0008*/ 	.word	0x00000018


	//----- nvinfo : EIATTR_FRAME_SIZE
	.align		4
.L_2:
        /*000c*/ 	.byte	0x04, 0x11
        /*000e*/ 	.short	(.L_4 - .L_3)
	.align		4
.L_3:
        /*0010*/ 	.word	index@(_Z9helloCUDAf)
        /*0014*/ 	.word	0x00000010


	//----- nvinfo : EIATTR_MIN_STACK_SIZE
	.align		4
.L_4:
        /*0018*/ 	.byte	0x04, 0x12
        /*001a*/ 	.short	(.L_6 - .L_5)
	.align		4
.L_5:
        /*001c*/ 	.word	index@(_Z9helloCUDAf)
        /*0020*/ 	.word	0x00000010
.L_6:


//--------------------- .nv.compat                --------------------------
	.section	.nv.compat,"",@"SHT_CUDA_COMPAT_INFO"
	.align	4
        /*0000*/ 	.byte	0x02, 0x09, 0x00, 0x00, 0x02, 0x02, 0x01, 0x00, 0x02, 0x05, 0x05, 0x00, 0x03, 0x07, 0x01, 0x01
        /*0010*/ 	.byte	0x02, 0x03, 0x00, 0x00, 0x02, 0x06, 0x01, 0x00, 0x04, 0x0b, 0x08, 0x00, 0x09, 0x00, 0x00, 0x00
        /*0020*/ 	.byte	0x00, 0x00, 0x00, 0x00


//--------------------- .nv.info._Z9helloCUDAf    --------------------------
	.section	.nv.info._Z9helloCUDAf,"",@"SHT_CUDA_INFO"
	.sectionflags	@""
	.align	4


	//----- nvinfo : EIATTR_CUDA_API_VERSION
	.align		4
        /*0000*/ 	.byte	0x04, 0x37
        /*0002*/ 	.short	(.L_8 - .L_7)
.L_7:
        /*0004*/ 	.word	0x00000082


	//----- nvinfo : EIATTR_KPARAM_INFO
	.align		4
.L_8:
        /*0008*/ 	.byte	0x04, 0x17
        /*000a*/ 	.short	(.L_10 - .L_9)
.L_9:
        /*000c*/ 	.word	0x00000000
        /*0010*/ 	.short	0x0000
        /*0012*/ 	.short	0x0000
        /*0014*/ 	.byte	0x00, 0xf0, 0x11, 0x00


	//----- nvinfo : EIATTR_SPARSE_MMA_MASK
	.align		4
.L_10:
        /*0018*/ 	.byte	0x03, 0x50
        /*001a*/ 	.short	0x0000


	//----- nvinfo : EIATTR_MAXREG_COUNT
	.align		4
        /*001c*/ 	.byte	0x03, 0x1b
        /*001e*/ 	.short	0x00ff


	//----- nvinfo : EIATTR_EXTERNS
	.align		4
        /*0020*/ 	.byte	0x04, 0x0f
        /*0022*/ 	.short	(.L_12 - .L_11)


	//   ....[0]....
	.align		4
.L_11:
        /*0024*/ 	.word	index@(vprintf)


	//----- nvinfo : EIATTR_MERCURY_ISA_VERSION
	.align		4
.L_12:
        /*0028*/ 	.byte	0x03, 0x5f
        /*002a*/ 	.short	0x0101


	//----- nvinfo : EIATTR_VRC_CTA_INIT_COUNT
	.align		4
        /*002c*/ 	.byte	0x02, 0x4a
	.zero		1
	.zero		1


	//----- nvinfo : EIATTR_SYSCALL_OFFSETS
	.align		4
        /*0030*/ 	.byte	0x04, 0x46
        /*0032*/ 	.short	(.L_14 - .L_13)


	//   ....[0]....
.L_13:
        /*0034*/ 	.word	0x00000140


	//----- nvinfo : EIATTR_EXIT_INSTR_OFFSETS
	.align		4
.L_14:
        /*0038*/ 	.byte	0x04, 0x1c
        /*003a*/ 	.short	(.L_16 - .L_15)


	//   ....[0]....
.L_15:
        /*003c*/ 	.word	0x00000150


	//----- nvinfo : EIATTR_CBANK_PARAM_SIZE
	.align		4
.L_16:
        /*0040*/ 	.byte	0x03, 0x19
        /*0042*/ 	.short	0x0004


	//----- nvinfo : EIATTR_PARAM_CBANK
	.align		4
        /*0044*/ 	.byte	0x04, 0x0a
        /*0046*/ 	.short	(.L_18 - .L_17)
	.align		4
.L_17:
        /*0048*/ 	.word	index@(.nv.constant0._Z9helloCUDAf)
        /*004c*/ 	.short	0x0380
        /*004e*/ 	.short	0x0004


	//----- nvinfo : EIATTR_SW_WAR
	.align		4
.L_18:
        /*0050*/ 	.byte	0x04, 0x36
        /*0052*/ 	.short	(.L_20 - .L_19)
.L_19:
        /*0054*/ 	.word	0x00000008
.L_20:


//--------------------- .nv.callgraph             --------------------------
	.section	.nv.callgraph,"",@"SHT_CUDA_CALLGRAPH"
	.align	4
	.sectionentsize	8
	.align		4
        /*0000*/ 	.word	0x00000000
	.align		4
        /*0004*/ 	.word	0xffffffff
	.align		4
        /*0008*/ 	.word	index@(_Z9helloCUDAf)
	.align		4
        /*000c*/ 	.word	index@(vprintf)
	.align		4
        /*0010*/ 	.word	0x00000000
	.align		4
        /*0014*/ 	.word	0xfffffffe
	.align		4
        /*0018*/ 	.word	0x00000000
	.align		4
        /*001c*/ 	.word	0xfffffffd
	.align		4
        /*0020*/ 	.word	0x00000000
	.align		4
        /*0024*/ 	.word	0xfffffffc


//--------------------- .nv.constant4             --------------------------
	.section	.nv.constant4,"a",@progbits
	.align	8
	.align		8
.nv.constant4:
        /*0000*/ 	.dword	vprintf
	.align		8
        /*0008*/ 	.dword	$str


//--------------------- .text._Z9helloCUDAf       --------------------------
	.section	.text._Z9helloCUDAf,"ax",@progbits
	.align	128
        .global         _Z9helloCUDAf
        .type           _Z9helloCUDAf,@function
        .size           _Z9helloCUDAf,(.L_x_2 - _Z9helloCUDAf)
        .other          _Z9helloCUDAf,@"STO_CUDA_ENTRY STV_DEFAULT"
_Z9helloCUDAf:
.text._Z9helloCUDAf:
[----:B------:R-:W0:Y:S01]  /*0000*/  LDC R1, c[0x0][0x37c] ;  /* 0x0000df00ff017b82 */ /* 0x000e220000000800 */
[----:B------:R-:W1:Y:S01]  /*0010*/  S2R R10, SR_TID.X ;  /* 0x00000000000a7919 */ /* 0x000e620000002100 */
[----:B------:R-:W2:Y:S01]  /*0020*/  LDCU UR4, c[0x0][0x380] ;  /* 0x00007000ff0477ac */ /* 0x000ea20008000800 */
[----:B------:R-:W-:Y:S01]  /*0030*/  MOV R8, 0x0 ;  /* 0x0000000000087802 */ /* 0x000fe20000000f00 */
[----:B0-----:R-:W-:Y:S01]  /*0040*/  VIADD R1, R1, 0xfffffff0 ;  /* 0xfffffff001017836 */ /* 0x001fe20000000000 */
[----:B------:R-:W0:Y:S01]  /*0050*/  S2R R11, SR_TID.Y ;  /* 0x00000000000b7919 */ /* 0x000e220000002200 */
[----:B------:R-:W3:Y:S03]  /*0060*/  LDCU.64 UR6, c[0x4][0x8] ;  /* 0x01000100ff0677ac */ /* 0x000ee60008000a00 */
[----:B------:R-:W4:Y:S01]  /*0070*/  LDC.64 R8, c[0x4][R8] ;  /* 0x0100000008087b82 */ /* 0x000f220000000a00 */
[----:B------:R-:W5:Y:S01]  /*0080*/  LDCU UR5, c[0x0][0x2fc] ;  /* 0x00005f80ff0577ac */ /* 0x000f620008000800 */
[----:B---3--:R-:W-:Y:S01]  /*0090*/  IMAD.U32 R4, RZ, RZ, UR6 ;  /* 0x00000006ff047e24 */ /* 0x008fe2000f8e00ff */
[----:B------:R-:W-:-:S02]  /*00a0*/  MOV R5, UR7 ;  /* 0x0000000700057c02 */ /* 0x000fc40008000f00 */
[----:B-1----:R-:W-:Y:S01]  /*00b0*/  I2FP.F32.U32 R0, R10 ;  /* 0x0000000a00007245 */ /* 0x002fe20000201000 */
[----:B0-----:R0:W-:Y:S04]  /*00c0*/  STL.64 [R1], R10 ;  /* 0x0000000a01007387 */ /* 0x0011e80000100a00 */
[----:B--2---:R-:W-:Y:S01]  /*00d0*/  FMUL R0, R0, UR4 ;  /* 0x0000000400007c20 */ /* 0x004fe20008400000 */
[----:B------:R-:W1:Y:S03]  /*00e0*/  LDCU UR4, c[0x0][0x2f8] ;  /* 0x00005f00ff0477ac */ /* 0x000e660008000800 */
[----:B------:R-:W2:Y:S02]  /*00f0*/  F2F.F64.F32 R2, R0 ;  /* 0x0000000000027310 */ /* 0x000ea40000201800 */
[----:B--2---:R0:W-:Y:S01]  /*0100*/  STL.64 [R1+0x8], R2 ;  /* 0x0000080201007387 */ /* 0x0041e20000100a00 */
[----:B-1----:R-:W-:-:S05]  /*0110*/  IADD3 R6, P0, PT, R1, UR4, RZ ;  /* 0x0000000401067c10 */ /* 0x002fca000ff1e0ff */
[----:B----45:R-:W-:-:S08]  /*0120*/  IMAD.X R7, RZ, RZ, UR5, P0 ;  /* 0x00000005ff077e24 */ /* 0x030fd000080e06ff */
[----:B------:R-:W-:-:S07]  /*0130*/  LEPC R20, `(.L_x_0) ;  /* 0x000000001014794e */ /* 0x000fce0000000000 */
[----:B0-----:R-:W-:Y:S05]  /*0140*/  CALL.ABS.NOINC R8 ;  /* 0x0000000008007343 */ /* 0x001fea0003c00000 */
.L_x_0:
[----:B------:R-:W-:Y:S05]  /*0150*/  EXIT ;  /* 0x000000000000794d */ /* 0x000fea0003800000 */
.L_x_1:
[----:B------:R-:W-:-:S00]  /*0160*/  BRA `(.L_x_1) ;  /* 0xfffffffc00fc7947 */ /* 0x000fc0000383ffff */
[----:B------:R-:W-:-:S00]  /*0170*/  NOP ;  /* 0x0000000000007918 */ /* 0x000fc00000000000 */
        /* <DEDUP_REMOVED lines=8> */
.L_x_2:


//--------------------- .nv.global.init           --------------------------
	.section	.nv.global.init,"aw",@progbits
.nv.global.init:
	.type		$str,@object
	.size		$str,(.L_0 - $str)
$str:
        /*0000*/ 	.byte	0x48, 0x65, 0x6c, 0x6c, 0x6f, 0x20, 0x74, 0x68, 0x72, 0x65, 0x61, 0x64, 0x20, 0x25, 0x64, 0x2c
        /*0010*/ 	.byte	0x25, 0x64, 0x2c, 0x20, 0x66, 0x3d, 0x25, 0x66, 0x0a, 0x00
.L_0:


//--------------------- .nv.shared.reserved.0     --------------------------
	.section	.nv.shared.reserved.0,"aw",@nobits
	.weak		__nv_reservedSMEM_offset_0_alias
	.size		__nv_reservedSMEM_offset_0_alias, 0, 64
	.other		__nv_reservedSMEM_offset_0_alias,@"STO_CUDA_RESERVED_SHARED STV_DEFAULT"
__nv_reservedSMEM_offset_0_alias:
	.zero		0
	.zero		64


//--------------------- .nv.constant0._Z9helloCUDAf --------------------------
	.section	.nv.constant0._Z9helloCUDAf,"a",@progbits
	.sectionflags	@""
	.align	4
.nv.constant0._Z9helloCUDAf:
	.zero		900


//--------------------- SYMBOLS --------------------------

	.type		.nv.reservedSmem.offset0,@object
	.size		.nv.reservedSmem.offset0,0x4
	.type		vprintf,@function
